//
// Generated by NVIDIA NVVM Compiler
//
// Compiler Build ID: CL-36424714
// Cuda compilation tools, release 13.0, V13.0.88
// Based on NVVM 20.0.0
//

.version 9.0
.target sm_100
.address_size 64

	// .globl	_Z26harmonic_separation_kernelPKfPfiiiii

.visible .entry _Z26harmonic_separation_kernelPKfPfiiiii(
	.param .u64 .ptr .align 1 _Z26harmonic_separation_kernelPKfPfiiiii_param_0,
	.param .u64 .ptr .align 1 _Z26harmonic_separation_kernelPKfPfiiiii_param_1,
	.param .u32 _Z26harmonic_separation_kernelPKfPfiiiii_param_2,
	.param .u32 _Z26harmonic_separation_kernelPKfPfiiiii_param_3,
	.param .u32 _Z26harmonic_separation_kernelPKfPfiiiii_param_4,
	.param .u32 _Z26harmonic_separation_kernelPKfPfiiiii_param_5,
	.param .u32 _Z26harmonic_separation_kernelPKfPfiiiii_param_6
)
{
	.reg .pred 	%p<13>;
	.reg .b32 	%r<63>;
	.reg .b32 	%f<86>;
	.reg .b64 	%rd<16>;

	ld.param.u64 	%rd4, [_Z26harmonic_separation_kernelPKfPfiiiii_param_0];
	ld.param.u64 	%rd3, [_Z26harmonic_separation_kernelPKfPfiiiii_param_1];
	ld.param.u32 	%r33, [_Z26harmonic_separation_kernelPKfPfiiiii_param_2];
	ld.param.u32 	%r29, [_Z26harmonic_separation_kernelPKfPfiiiii_param_3];
	ld.param.u32 	%r30, [_Z26harmonic_separation_kernelPKfPfiiiii_param_4];
	ld.param.u32 	%r31, [_Z26harmonic_separation_kernelPKfPfiiiii_param_5];
	ld.param.u32 	%r32, [_Z26harmonic_separation_kernelPKfPfiiiii_param_6];
	cvta.to.global.u64 	%rd1, %rd4;
	mov.u32 	%r35, %ctaid.x;
	mov.u32 	%r36, %ntid.x;
	mov.u32 	%r37, %tid.x;
	mad.lo.s32 	%r1, %r35, %r36, %r37;
	mov.u32 	%r38, %ctaid.y;
	mov.u32 	%r39, %ntid.y;
	mov.u32 	%r40, %tid.y;
	mad.lo.s32 	%r41, %r38, %r39, %r40;
	setp.ge.s32 	%p1, %r1, %r30;
	setp.ge.s32 	%p2, %r41, %r33;
	or.pred  	%p3, %p1, %p2;
	@%p3 bra 	$L__BB0_15;
	shr.u32 	%r42, %r31, 31;
	add.s32 	%r43, %r31, %r42;
	shr.s32 	%r44, %r43, 1;
	sub.s32 	%r45, %r1, %r44;
	max.s32 	%r58, %r45, 0;
	add.s32 	%r46, %r44, %r1;
	min.s32 	%r4, %r30, %r46;
	setp.ge.s32 	%p4, %r58, %r4;
	mov.f32 	%f85, 0f00000000;
	@%p4 bra 	$L__BB0_14;
	mul.lo.s32 	%r47, %r29, %r41;
	mul.lo.s32 	%r5, %r47, %r30;
	sub.s32 	%r6, %r4, %r58;
	and.b32  	%r7, %r6, 15;
	sub.s32 	%r48, %r58, %r4;
	setp.gt.u32 	%p5, %r48, -16;
	mov.f32 	%f85, 0f00000000;
	@%p5 bra 	$L__BB0_5;
	and.b32  	%r49, %r6, -16;
	neg.s32 	%r56, %r49;
	add.s64 	%rd2, %rd1, 32;
	add.s32 	%r55, %r58, %r5;
	mov.f32 	%f85, 0f00000000;
$L__BB0_4:
	.pragma "nounroll";
	mul.wide.s32 	%rd5, %r55, 4;
	add.s64 	%rd6, %rd2, %rd5;
	ld.global.f32 	%f18, [%rd6+-32];
	add.f32 	%f19, %f85, %f18;
	ld.global.f32 	%f20, [%rd6+-28];
	add.f32 	%f21, %f19, %f20;
	ld.global.f32 	%f22, [%rd6+-24];
	add.f32 	%f23, %f21, %f22;
	ld.global.f32 	%f24, [%rd6+-20];
	add.f32 	%f25, %f23, %f24;
	ld.global.f32 	%f26, [%rd6+-16];
	add.f32 	%f27, %f25, %f26;
	ld.global.f32 	%f28, [%rd6+-12];
	add.f32 	%f29, %f27, %f28;
	ld.global.f32 	%f30, [%rd6+-8];
	add.f32 	%f31, %f29, %f30;
	ld.global.f32 	%f32, [%rd6+-4];
	add.f32 	%f33, %f31, %f32;
	ld.global.f32 	%f34, [%rd6];
	add.f32 	%f35, %f33, %f34;
	ld.global.f32 	%f36, [%rd6+4];
	add.f32 	%f37, %f35, %f36;
	ld.global.f32 	%f38, [%rd6+8];
	add.f32 	%f39, %f37, %f38;
	ld.global.f32 	%f40, [%rd6+12];
	add.f32 	%f41, %f39, %f40;
	ld.global.f32 	%f42, [%rd6+16];
	add.f32 	%f43, %f41, %f42;
	ld.global.f32 	%f44, [%rd6+20];
	add.f32 	%f45, %f43, %f44;
	ld.global.f32 	%f46, [%rd6+24];
	add.f32 	%f47, %f45, %f46;
	ld.global.f32 	%f48, [%rd6+28];
	add.f32 	%f85, %f47, %f48;
	add.s32 	%r58, %r58, 16;
	add.s32 	%r56, %r56, 16;
	add.s32 	%r55, %r55, 16;
	setp.ne.s32 	%p6, %r56, 0;
	@%p6 bra 	$L__BB0_4;
$L__BB0_5:
	setp.eq.s32 	%p7, %r7, 0;
	@%p7 bra 	$L__BB0_14;
	and.b32  	%r17, %r6, 7;
	setp.lt.u32 	%p8, %r7, 8;
	@%p8 bra 	$L__BB0_8;
	add.s32 	%r50, %r58, %r5;
	mul.wide.s32 	%rd7, %r50, 4;
	add.s64 	%rd8, %rd1, %rd7;
	ld.global.f32 	%f50, [%rd8];
	add.f32 	%f51, %f85, %f50;
	ld.global.f32 	%f52, [%rd8+4];
	add.f32 	%f53, %f51, %f52;
	ld.global.f32 	%f54, [%rd8+8];
	add.f32 	%f55, %f53, %f54;
	ld.global.f32 	%f56, [%rd8+12];
	add.f32 	%f57, %f55, %f56;
	ld.global.f32 	%f58, [%rd8+16];
	add.f32 	%f59, %f57, %f58;
	ld.global.f32 	%f60, [%rd8+20];
	add.f32 	%f61, %f59, %f60;
	ld.global.f32 	%f62, [%rd8+24];
	add.f32 	%f63, %f61, %f62;
	ld.global.f32 	%f64, [%rd8+28];
	add.f32 	%f85, %f63, %f64;
	add.s32 	%r58, %r58, 8;
$L__BB0_8:
	setp.eq.s32 	%p9, %r17, 0;
	@%p9 bra 	$L__BB0_14;
	and.b32  	%r20, %r6, 3;
	setp.lt.u32 	%p10, %r17, 4;
	@%p10 bra 	$L__BB0_11;
	add.s32 	%r51, %r58, %r5;
	mul.wide.s32 	%rd9, %r51, 4;
	add.s64 	%rd10, %rd1, %rd9;
	ld.global.f32 	%f66, [%rd10];
	add.f32 	%f67, %f85, %f66;
	ld.global.f32 	%f68, [%rd10+4];
	add.f32 	%f69, %f67, %f68;
	ld.global.f32 	%f70, [%rd10+8];
	add.f32 	%f71, %f69, %f70;
	ld.global.f32 	%f72, [%rd10+12];
	add.f32 	%f85, %f71, %f72;
	add.s32 	%r58, %r58, 4;
$L__BB0_11:
	setp.eq.s32 	%p11, %r20, 0;
	@%p11 bra 	$L__BB0_14;
	add.s32 	%r62, %r58, %r5;
	neg.s32 	%r61, %r20;
$L__BB0_13:
	.pragma "nounroll";
	mul.wide.s32 	%rd11, %r62, 4;
	add.s64 	%rd12, %rd1, %rd11;
	ld.global.f32 	%f73, [%rd12];
	add.f32 	%f85, %f85, %f73;
	add.s32 	%r62, %r62, 1;
	add.s32 	%r61, %r61, 1;
	setp.ne.s32 	%p12, %r61, 0;
	@%p12 bra 	$L__BB0_13;
$L__BB0_14:
	div.s32 	%r52, %r31, %r32;
	cvt.rn.f32.s32 	%f74, %r52;
	mul.f32 	%f75, %f85, %f74;
	max.f32 	%f76, %f75, 0f00000000;
	mul.lo.s32 	%r53, %r29, %r41;
	mad.lo.s32 	%r54, %r53, %r30, %r1;
	cvta.to.global.u64 	%rd13, %rd3;
	mul.wide.s32 	%rd14, %r54, 4;
	add.s64 	%rd15, %rd13, %rd14;
	st.global.f32 	[%rd15], %f76;
$L__BB0_15:
	ret;

}


// ===== COMPILED SASS (sm_100) =====

	.target	sm_100

	.elftype	@"ET_EXEC"


//--------------------- .note.nv.tkinfo           --------------------------
	.section	.note.nv.tkinfo,"",@"SHT_NOTE"
	.sectionflags	@"SHF_NOTE_NV_TKINFO"
	.tkinfo
        /*0018*/ 	.word	0x00000002
        /*0030*/ 	.string	""
        /*0030*/ 	.string	"ptxas"
        /*0030*/ 	.string	"Cuda compilation tools, release 13.0, V13.0.88"
        /*0030*/ 	.string	"Build cuda_13.0.r13.0/compiler.36424714_0"
        /*0030*/ 	.string	"-arch sm_100 -m 64 "



//--------------------- .note.nv.cuinfo           --------------------------
	.section	.note.nv.cuinfo,"",@"SHT_NOTE"
	.sectionflags	@"SHF_NOTE_NV_CUINFO"
        /*0018*/ 	.short	0x0002
        /*001a*/ 	.short	0x0064
        /*001c*/ 	.short	0x0082
	.zero		2


//--------------------- .nv.info                  --------------------------
	.section	.nv.info,"",@"SHT_CUDA_INFO"
	.align	4


	//----- nvinfo : EIATTR_REGCOUNT
	.align		4
        /*0000*/ 	.byte	0x04, 0x2f
        /*0002*/ 	.short	(.L_1 - .L_0)
	.align		4
.L_0:
        /*0004*/ 	.word	index@(_Z26harmonic_separation_kernelPKfPfiiiii)
        /*0008*/ 	.word	0x0000001f


	//----- nvinfo : EIATTR_FRAME_SIZE
	.align		4
.L_1:
        /*000c*/ 	.byte	0x04, 0x11
        /*000e*/ 	.short	(.L_3 - .L_2)
	.align		4
.L_2:
        /*0010*/ 	.word	index@(_Z26harmonic_separation_kernelPKfPfiiiii)
        /*0014*/ 	.word	0x00000000


	//----- nvinfo : EIATTR_MIN_STACK_SIZE
	.align		4
.L_3:
        /*0018*/ 	.byte	0x04, 0x12
        /*001a*/ 	.short	(.L_5 - .L_4)
	.align		4
.L_4:
        /*001c*/ 	.word	index@(_Z26harmonic_separation_kernelPKfPfiiiii)
        /*0020*/ 	.word	0x00000000
.L_5:


//--------------------- .nv.compat                --------------------------
	.section	.nv.compat,"",@"SHT_CUDA_COMPAT_INFO"
	.align	4
        /*0000*/ 	.byte	0x02, 0x09, 0x00, 0x00, 0x02, 0x02, 0x01, 0x00, 0x02, 0x05, 0x05, 0x00, 0x03, 0x07, 0x01, 0x01
        /*0010*/ 	.byte	0x02, 0x03, 0x00, 0x00, 0x02, 0x06, 0x01, 0x00, 0x04, 0x0b, 0x08, 0x00, 0x09, 0x00, 0x00, 0x00
        /*0020*/ 	.byte	0x00, 0x00, 0x00, 0x00


//--------------------- .nv.info._Z26harmonic_separation_kernelPKfPfiiiii --------------------------
	.section	.nv.info._Z26harmonic_separation_kernelPKfPfiiiii,"",@"SHT_CUDA_INFO"
	.sectionflags	@""
	.align	4


	//----- nvinfo : EIATTR_CUDA_API_VERSION
	.align		4
        /*0000*/ 	.byte	0x04, 0x37
        /*0002*/ 	.short	(.L_7 - .L_6)
.L_6:
        /*0004*/ 	.word	0x00000082


	//----- nvinfo : EIATTR_KPARAM_INFO
	.align		4
.L_7:
        /*0008*/ 	.byte	0x04, 0x17
        /*000a*/ 	.short	(.L_9 - .L_8)
.L_8:
        /*000c*/ 	.word	0x00000000
        /*0010*/ 	.short	0x0006
        /*0012*/ 	.short	0x0020
        /*0014*/ 	.byte	0x00, 0xf0, 0x11, 0x00


	//----- nvinfo : EIATTR_KPARAM_INFO
	.align		4
.L_9:
        /*0018*/ 	.byte	0x04, 0x17
        /*001a*/ 	.short	(.L_11 - .L_10)
.L_10:
        /*001c*/ 	.word	0x00000000
        /*0020*/ 	.short	0x0005
        /*0022*/ 	.short	0x001c
        /*0024*/ 	.byte	0x00, 0xf0, 0x11, 0x00


	//----- nvinfo : EIATTR_KPARAM_INFO
	.align		4
.L_11:
        /*0028*/ 	.byte	0x04, 0x17
        /*002a*/ 	.short	(.L_13 - .L_12)
.L_12:
        /*002c*/ 	.word	0x00000000
        /*0030*/ 	.short	0x0004
        /*0032*/ 	.short	0x0018
        /*0034*/ 	.byte	0x00, 0xf0, 0x11, 0x00


	//----- nvinfo : EIATTR_KPARAM_INFO
	.align		4
.L_13:
        /*0038*/ 	.byte	0x04, 0x17
        /*003a*/ 	.short	(.L_15 - .L_14)
.L_14:
        /*003c*/ 	.word	0x00000000
        /*0040*/ 	.short	0x0003
        /*0042*/ 	.short	0x0014
        /*0044*/ 	.byte	0x00, 0xf0, 0x11, 0x00


	//----- nvinfo : EIATTR_KPARAM_INFO
	.align		4
.L_15:
        /*0048*/ 	.byte	0x04, 0x17
        /*004a*/ 	.short	(.L_17 - .L_16)
.L_16:
        /*004c*/ 	.word	0x00000000
        /*0050*/ 	.short	0x0002
        /*0052*/ 	.short	0x0010
        /*0054*/ 	.byte	0x00, 0xf0, 0x11, 0x00


	//----- nvinfo : EIATTR_KPARAM_INFO
	.align		4
.L_17:
        /*0058*/ 	.byte	0x04, 0x17
        /*005a*/ 	.short	(.L_19 - .L_18)
.L_18:
        /*005c*/ 	.word	0x00000000
        /*0060*/ 	.short	0x0001
        /*0062*/ 	.short	0x0008
        /*0064*/ 	.byte	0x00, 0xf5, 0x21, 0x00


	//----- nvinfo : EIATTR_KPARAM_INFO
	.align		4
.L_19:
        /*0068*/ 	.byte	0x04, 0x17
        /*006a*/ 	.short	(.L_21 - .L_20)
.L_20:
        /*006c*/ 	.word	0x00000000
        /*0070*/ 	.short	0x0000
        /*0072*/ 	.short	0x0000
        /*0074*/ 	.byte	0x00, 0xf5, 0x21, 0x00


	//----- nvinfo : EIATTR_SPARSE_MMA_MASK
	.align		4
.L_21:
        /*0078*/ 	.byte	0x03, 0x50
        /*007a*/ 	.short	0x0000


	//----- nvinfo : EIATTR_MAXREG_COUNT
	.align		4
        /*007c*/ 	.byte	0x03, 0x1b
        /*007e*/ 	.short	0x00ff


	//----- nvinfo : EIATTR_MERCURY_ISA_VERSION
	.align		4
        /*0080*/ 	.byte	0x03, 0x5f
        /*0082*/ 	.short	0x0101


	//----- nvinfo : EIATTR_VRC_CTA_INIT_COUNT
	.align		4
        /*0084*/ 	.byte	0x02, 0x4a
	.zero		1
	.zero		1


	//----- nvinfo : EIATTR_EXIT_INSTR_OFFSETS
	.align		4
        /*0088*/ 	.byte	0x04, 0x1c
        /*008a*/ 	.short	(.L_23 - .L_22)


	//   ....[0]....
.L_22:
        /*008c*/ 	.word	0x000000d0


	//   ....[1]....
        /*0090*/ 	.word	0x00000ab0


	//----- nvinfo : EIATTR_CRS_STACK_SIZE
	.align		4
.L_23:
        /*0094*/ 	.byte	0x04, 0x1e
        /*0096*/ 	.short	(.L_25 - .L_24)
.L_24:
        /*0098*/ 	.word	0x00000000


	//----- nvinfo : EIATTR_CBANK_PARAM_SIZE
	.align		4
.L_25:
        /*009c*/ 	.byte	0x03, 0x19
        /*009e*/ 	.short	0x0024


	//----- nvinfo : EIATTR_PARAM_CBANK
	.align		4
        /*00a0*/ 	.byte	0x04, 0x0a
        /*00a2*/ 	.short	(.L_27 - .L_26)
	.align		4
.L_26:
        /*00a4*/ 	.word	index@(.nv.constant0._Z26harmonic_separation_kernelPKfPfiiiii)
        /*00a8*/ 	.short	0x0380
        /*00aa*/ 	.short	0x0024


	//----- nvinfo : EIATTR_SW_WAR
	.align		4
.L_27:
        /*00ac*/ 	.byte	0x04, 0x36
        /*00ae*/ 	.short	(.L_29 - .L_28)
.L_28:
        /*00b0*/ 	.word	0x00000008
.L_29:


//--------------------- .nv.callgraph             --------------------------
	.section	.nv.callgraph,"",@"SHT_CUDA_CALLGRAPH"
	.align	4
	.sectionentsize	8
	.align		4
        /*0000*/ 	.word	0x00000000
	.align		4
        /*0004*/ 	.word	0xffffffff
	.align		4
        /*0008*/ 	.word	0x00000000
	.align		4
        /*000c*/ 	.word	0xfffffffe
	.align		4
        /*0010*/ 	.word	0x00000000
	.align		4
        /*0014*/ 	.word	0xfffffffd
	.align		4
        /*0018*/ 	.word	0x00000000
	.align		4
        /*001c*/ 	.word	0xfffffffc


//--------------------- .text._Z26harmonic_separation_kernelPKfPfiiiii --------------------------
	.section	.text._Z26harmonic_separation_kernelPKfPfiiiii,"ax",@progbits
	.align	128
        .global         _Z26harmonic_separation_kernelPKfPfiiiii
        .type           _Z26harmonic_separation_kernelPKfPfiiiii,@function
        .size           _Z26harmonic_separation_kernelPKfPfiiiii,(.L_x_11 - _Z26harmonic_separation_kernelPKfPfiiiii)
        .other          _Z26harmonic_separation_kernelPKfPfiiiii,@"STO_CUDA_ENTRY STV_DEFAULT"
_Z26harmonic_separation_kernelPKfPfiiiii:
.text._Z26harmonic_separation_kernelPKfPfiiiii:
[----:B------:R-:W-:Y:S01]  /*0000*/  LDC R1, c[0x0][0x37c] ;  /* 0x0000df00ff017b82 */ /* 0x000fe20000000800 */
[----:B------:R-:W0:Y:S07]  /*0010*/  S2R R5, SR_TID.Y ;  /* 0x0000000000057919 */ /* 0x000e2e0000002200 */
[----:B------:R-:W1:Y:S01]  /*0020*/  LDC R6, c[0x0][0x360] ;  /* 0x0000d800ff067b82 */ /* 0x000e620000000800 */
[----:B------:R-:W2:Y:S01]  /*0030*/  LDCU UR6, c[0x0][0x390] ;  /* 0x00007200ff0677ac */ /* 0x000ea20008000800 */
[----:B------:R-:W1:Y:S01]  /*0040*/  S2R R3, SR_TID.X ;  /* 0x0000000000037919 */ /* 0x000e620000002100 */
[----:B------:R-:W3:Y:S05]  /*0050*/  LDCU UR7, c[0x0][0x398] ;  /* 0x00007300ff0777ac */ /* 0x000eea0008000800 */
[----:B------:R-:W0:Y:S08]  /*0060*/  S2UR UR5, SR_CTAID.Y ;  /* 0x00000000000579c3 */ /* 0x000e300000002600 */
[----:B------:R-:W0:Y:S08]  /*0070*/  LDC R0, c[0x0][0x364] ;  /* 0x0000d900ff007b82 */ /* 0x000e300000000800 */
[----:B------:R-:W1:Y:S01]  /*0080*/  S2UR UR4, SR_CTAID.X ;  /* 0x00000000000479c3 */ /* 0x000e620000002500 */
[----:B0-----:R-:W-:-:S05]  /*0090*/  IMAD R0, R0, UR5, R5 ;  /* 0x0000000500007c24 */ /* 0x001fca000f8e0205 */
[----:B--2---:R-:W-:Y:S01]  /*00a0*/  ISETP.GE.AND P0, PT, R0, UR6, PT ;  /* 0x0000000600007c0c */ /* 0x004fe2000bf06270 */
[----:B-1----:R-:W-:-:S05]  /*00b0*/  IMAD R6, R6, UR4, R3 ;  /* 0x0000000406067c24 */ /* 0x002fca000f8e0203 */
[----:B---3--:R-:W-:-:S13]  /*00c0*/  ISETP.GE.OR P0, PT, R6, UR7, P0 ;  /* 0x0000000706007c0c */ /* 0x008fda0008706670 */
[----:B------:R-:W-:Y:S05]  /*00d0*/  @P0 EXIT ;  /* 0x000000000000094d */ /* 0x000fea0003800000 */
[----:B------:R-:W0:Y:S01]  /*00e0*/  LDC R7, c[0x0][0x39c] ;  /* 0x0000e700ff077b82 */ /* 0x000e220000000800 */
[----:B------:R-:W1:Y:S01]  /*00f0*/  LDCU.64 UR4, c[0x0][0x358] ;  /* 0x00006b00ff0477ac */ /* 0x000e620008000a00 */
[----:B------:R-:W-:Y:S01]  /*0100*/  BSSY.RECONVERGENT B0, `(.L_x_0) ;  /* 0x0000079000007945 */ /* 0x000fe20003800200 */
[----:B------:R-:W-:Y:S01]  /*0110*/  HFMA2 R11, -RZ, RZ, 0, 0 ;  /* 0x00000000ff0b7431 */ /* 0x000fe200000001ff */
[----:B0-----:R-:W-:-:S04]  /*0120*/  LEA.HI R2, R7, R7, RZ, 0x1 ;  /* 0x0000000707027211 */ /* 0x001fc800078f08ff */
[----:B------:R-:W-:-:S04]  /*0130*/  SHF.R.S32.HI R3, RZ, 0x1, R2 ;  /* 0x00000001ff037819 */ /* 0x000fc80000011402 */
[----:B------:R-:W-:Y:S02]  /*0140*/  VIADDMNMX R10, R6, -R3, RZ, !PT ;  /* 0x80000003060a7246 */ /* 0x000fe400078001ff */
[----:B------:R-:W-:-:S04]  /*0150*/  VIADDMNMX R3, R3, R6, UR7, PT ;  /* 0x0000000703037e46 */ /* 0x000fc8000b800106 */
[----:B------:R-:W-:-:S13]  /*0160*/  ISETP.GE.AND P0, PT, R10, R3, PT ;  /* 0x000000030a00720c */ /* 0x000fda0003f06270 */
[----:B-1----:R-:W-:Y:S05]  /*0170*/  @P0 BRA `(.L_x_1) ;  /* 0x0000000400c40947 */ /* 0x002fea0003800000 */
[----:B------:R-:W0:Y:S01]  /*0180*/  LDCU UR6, c[0x0][0x394] ;  /* 0x00007280ff0677ac */ /* 0x000e220008000800 */
[CC--:B------:R-:W-:Y:S01]  /*0190*/  IADD3 R8, PT, PT, R3.reuse, -R10.reuse, RZ ;  /* 0x8000000a03087210 */ /* 0x0c0fe20007ffe0ff */
[----:B------:R-:W-:Y:S01]  /*01a0*/  BSSY.RECONVERGENT B1, `(.L_x_2) ;  /* 0x0000035000017945 */ /* 0x000fe20003800200 */
[----:B------:R-:W-:Y:S02]  /*01b0*/  IADD3 R3, PT, PT, -R3, R10, RZ ;  /* 0x0000000a03037210 */ /* 0x000fe40007ffe1ff */
[----:B------:R-:W-:Y:S02]  /*01c0*/  LOP3.LUT R26, R8, 0xf, RZ, 0xc0, !PT ;  /* 0x0000000f081a7812 */ /* 0x000fe400078ec0ff */
[----:B------:R-:W-:Y:S02]  /*01d0*/  ISETP.GT.U32.AND P1, PT, R3, -0x10, PT ;  /* 0xfffffff00300780c */ /* 0x000fe40003f24070 */
[----:B------:R-:W-:Y:S02]  /*01e0*/  ISETP.NE.AND P0, PT, R26, RZ, PT ;  /* 0x000000ff1a00720c */ /* 0x000fe40003f05270 */
[----:B------:R-:W-:Y:S01]  /*01f0*/  MOV R11, RZ ;  /* 0x000000ff000b7202 */ /* 0x000fe20000000f00 */
[----:B0-----:R-:W-:-:S08]  /*0200*/  IMAD R9, R0, UR6, RZ ;  /* 0x0000000600097c24 */ /* 0x001fd0000f8e02ff */
[----:B------:R-:W-:Y:S05]  /*0210*/  @P1 BRA `(.L_x_3) ;  /* 0x0000000000b41947 */ /* 0x000fea0003800000 */
[----:B------:R-:W0:Y:S01]  /*0220*/  LDC.64 R2, c[0x0][0x380] ;  /* 0x0000e000ff027b82 */ /* 0x000e220000000a00 */
[----:B------:R-:W-:Y:S01]  /*0230*/  LOP3.LUT R14, R8, 0xfffffff0, RZ, 0xc0, !PT ;  /* 0xfffffff0080e7812 */ /* 0x000fe200078ec0ff */
[----:B------:R-:W-:Y:S01]  /*0240*/  IMAD R13, R9, UR7, R10 ;  /* 0x00000007090d7c24 */ /* 0x000fe2000f8e020a */
[----:B------:R-:W-:Y:S02]  /*0250*/  MOV R11, RZ ;  /* 0x000000ff000b7202 */ /* 0x000fe40000000f00 */
[----:B------:R-:W-:Y:S02]  /*0260*/  IADD3 R14, PT, PT, -R14, RZ, RZ ;  /* 0x000000ff0e0e7210 */ /* 0x000fe40007ffe1ff */
[----:B0-----:R-:W-:-:S04]  /*0270*/  IADD3 R2, P1, PT, R2, 0x20, RZ ;  /* 0x0000002002027810 */ /* 0x001fc80007f3e0ff */
[----:B------:R-:W-:-:S09]  /*0280*/  IADD3.X R3, PT, PT, RZ, R3, RZ, P1, !PT ;  /* 0x00000003ff037210 */ /* 0x000fd20000ffe4ff */
.L_x_4:
[----:B------:R-:W-:-:S05]  /*0290*/  IMAD.WIDE R4, R13, 0x4, R2 ;  /* 0x000000040d047825 */ /* 0x000fca00078e0202 */
[----:B------:R-:W2:Y:S04]  /*02a0*/  LDG.E R24, desc[UR4][R4.64+-0x20] ;  /* 0xffffe00404187981 */ /* 0x000ea8000c1e1900 */
[----:B------:R-:W3:Y:S04]  /*02b0*/  LDG.E R25, desc[UR4][R4.64+-0x1c] ;  /* 0xffffe40404197981 */ /* 0x000ee8000c1e1900 */
[----:B------:R-:W4:Y:S04]  /*02c0*/  LDG.E R23, desc[UR4][R4.64+-0x18] ;  /* 0xffffe80404177981 */ /* 0x000f28000c1e1900 */
[----:B------:R-:W5:Y:S04]  /*02d0*/  LDG.E R12, desc[UR4][R4.64+-0x14] ;  /* 0xffffec04040c7981 */ /* 0x000f68000c1e1900 */
[----:B------:R-:W5:Y:S04]  /*02e0*/  LDG.E R22, desc[UR4][R4.64+-0x10] ;  /* 0xfffff00404167981 */ /* 0x000f68000c1e1900 */
[----:B------:R-:W5:Y:S04]  /*02f0*/  LDG.E R21, desc[UR4][R4.64+-0xc] ;  /* 0xfffff40404157981 */ /* 0x000f68000c1e1900 */
[----:B------:R-:W5:Y:S04]  /*0300*/  LDG.E R20, desc[UR4][R4.64+-0x8] ;  /* 0xfffff80404147981 */ /* 0x000f68000c1e1900 */
[----:B------:R-:W5:Y:S04]  /*0310*/  LDG.E R19, desc[UR4][R4.64+-0x4] ;  /* 0xfffffc0404137981 */ /* 0x000f68000c1e1900 */
[----:B------:R-:W5:Y:S04]  /*0320*/  LDG.E R18, desc[UR4][R4.64] ;  /* 0x0000000404127981 */ /* 0x000f68000c1e1900 */
[----:B------:R-:W5:Y:S04]  /*0330*/  LDG.E R17, desc[UR4][R4.64+0x4] ;  /* 0x0000040404117981 */ /* 0x000f68000c1e1900 */
[----:B------:R-:W5:Y:S04]  /*0340*/  LDG.E R16, desc[UR4][R4.64+0x8] ;  /* 0x0000080404107981 */ /* 0x000f68000c1e1900 */
[----:B------:R-:W5:Y:S01]  /*0350*/  LDG.E R15, desc[UR4][R4.64+0xc] ;  /* 0x00000c04040f7981 */ /* 0x000f62000c1e1900 */
[----:B--2---:R-:W-:-:S03]  /*0360*/  FADD R24, R24, R11 ;  /* 0x0000000b18187221 */ /* 0x004fc60000000000 */
[----:B------:R-:W2:Y:S01]  /*0370*/  LDG.E R11, desc[UR4][R4.64+0x10] ;  /* 0x00001004040b7981 */ /* 0x000ea2000c1e1900 */
[----:B---3--:R-:W-:-:S03]  /*0380*/  FADD R28, R24, R25 ;  /* 0x00000019181c7221 */ /* 0x008fc60000000000 */
[----:B------:R-:W3:Y:S01]  /*0390*/  LDG.E R24, desc[UR4][R4.64+0x14] ;  /* 0x0000140404187981 */ /* 0x000ee2000c1e1900 */
[----:B----4-:R-:W-:-:S03]  /*03a0*/  FADD R27, R28, R23 ;  /* 0x000000171c1b7221 */ /* 0x010fc60000000000 */
[----:B------:R-:W4:Y:S04]  /*03b0*/  LDG.E R23, desc[UR4][R4.64+0x18] ;  /* 0x0000180404177981 */ /* 0x000f28000c1e1900 */
[----:B------:R-:W4:Y:S01]  /*03c0*/  LDG.E R25, desc[UR4][R4.64+0x1c] ;  /* 0x00001c0404197981 */ /* 0x000f22000c1e1900 */
[----:B-----5:R-:W-:Y:S01]  /*03d0*/  FADD R27, R27, R12 ;  /* 0x0000000c1b1b7221 */ /* 0x020fe20000000000 */
[----:B------:R-:W-:Y:S02]  /*03e0*/  IADD3 R14, PT, PT, R14, 0x10, RZ ;  /* 0x000000100e0e7810 */ /* 0x000fe40007ffe0ff */
[----:B------:R-:W-:Y:S01]  /*03f0*/  IADD3 R10, PT, PT, R10, 0x10, RZ ;  /* 0x000000100a0a7810 */ /* 0x000fe20007ffe0ff */
[----:B------:R-:W-:Y:S01]  /*0400*/  FADD R22, R27, R22 ;  /* 0x000000161b167221 */ /* 0x000fe20000000000 */
[----:B------:R-:W-:-:S02]  /*0410*/  ISETP.NE.AND P1, PT, R14, RZ, PT ;  /* 0x000000ff0e00720c */ /* 0x000fc40003f25270 */
[----:B------:R-:W-:Y:S01]  /*0420*/  IADD3 R13, PT, PT, R13, 0x10, RZ ;  /* 0x000000100d0d7810 */ /* 0x000fe20007ffe0ff */
[----:B------:R-:W-:-:S04]  /*0430*/  FADD R21, R22, R21 ;  /* 0x0000001516157221 */ /* 0x000fc80000000000 */
[----:B------:R-:W-:-:S04]  /*0440*/  FADD R20, R21, R20 ;  /* 0x0000001415147221 */ /* 0x000fc80000000000 */
[----:B------:R-:W-:-:S04]  /*0450*/  FADD R19, R20, R19 ;  /* 0x0000001314137221 */ /* 0x000fc80000000000 */
[----:B------:R-:W-:-:S04]  /*0460*/  FADD R18, R19, R18 ;  /* 0x0000001213127221 */ /* 0x000fc80000000000 */
[----:B------:R-:W-:-:S04]  /*0470*/  FADD R17, R18, R17 ;  /* 0x0000001112117221 */ /* 0x000fc80000000000 */
[----:B------:R-:W-:-:S04]  /*0480*/  FADD R16, R17, R16 ;  /* 0x0000001011107221 */ /* 0x000fc80000000000 */
[----:B------:R-:W-:-:S04]  /*0490*/  FADD R16, R16, R15 ;  /* 0x0000000f10107221 */ /* 0x000fc80000000000 */
[----:B--2---:R-:W-:-:S04]  /*04a0*/  FADD R11, R16, R11 ;  /* 0x0000000b100b7221 */ /* 0x004fc80000000000 */
[----:B---3--:R-:W-:-:S04]  /*04b0*/  FADD R24, R11, R24 ;  /* 0x000000180b187221 */ /* 0x008fc80000000000 */
[----:B----4-:R-:W-:-:S04]  /*04c0*/  FADD R24, R24, R23 ;  /* 0x0000001718187221 */ /* 0x010fc80000000000 */
[----:B------:R-:W-:Y:S01]  /*04d0*/  FADD R11, R24, R25 ;  /* 0x00000019180b7221 */ /* 0x000fe20000000000 */
[----:B------:R-:W-:Y:S06]  /*04e0*/  @P1 BRA `(.L_x_4) ;  /* 0xfffffffc00681947 */ /* 0x000fec000383ffff */
.L_x_3:
[----:B------:R-:W-:Y:S05]  /*04f0*/  BSYNC.RECONVERGENT B1 ;  /* 0x0000000000017941 */ /* 0x000fea0003800200 */
.L_x_2:
[----:B------:R-:W-:Y:S05]  /*0500*/  @!P0 BRA `(.L_x_1) ;  /* 0x0000000000e08947 */ /* 0x000fea0003800000 */
[----:B------:R-:W-:Y:S01]  /*0510*/  ISETP.GE.U32.AND P0, PT, R26, 0x8, PT ;  /* 0x000000081a00780c */ /* 0x000fe20003f06070 */
[----:B------:R-:W-:Y:S01]  /*0520*/  BSSY.RECONVERGENT B1, `(.L_x_5) ;  /* 0x0000018000017945 */ /* 0x000fe20003800200 */
[----:B------:R-:W-:-:S04]  /*0530*/  LOP3.LUT R12, R8, 0x7, RZ, 0xc0, !PT ;  /* 0x00000007080c7812 */ /* 0x000fc800078ec0ff */
[----:B------:R-:W-:-:S07]  /*0540*/  ISETP.NE.AND P1, PT, R12, RZ, PT ;  /* 0x000000ff0c00720c */ /* 0x000fce0003f25270 */
[----:B------:R-:W-:Y:S06]  /*0550*/  @!P0 BRA `(.L_x_6) ;  /* 0x0000000000508947 */ /* 0x000fec0003800000 */
[----:B------:R-:W0:Y:S01]  /*0560*/  LDC.64 R2, c[0x0][0x380] ;  /* 0x0000e000ff027b82 */ /* 0x000e220000000a00 */
[----:B------:R-:W-:-:S04]  /*0570*/  IMAD R5, R9, UR7, R10 ;  /* 0x0000000709057c24 */ /* 0x000fc8000f8e020a */
[----:B0-----:R-:W-:-:S05]  /*0580*/  IMAD.WIDE R2, R5, 0x4, R2 ;  /* 0x0000000405027825 */ /* 0x001fca00078e0202 */
[----:B------:R-:W2:Y:S04]  /*0590*/  LDG.E R4, desc[UR4][R2.64] ;  /* 0x0000000402047981 */ /* 0x000ea8000c1e1900 */
[----:B------:R-:W3:Y:S04]  /*05a0*/  LDG.E R5, desc[UR4][R2.64+0x4] ;  /* 0x0000040402057981 */ /* 0x000ee8000c1e1900 */
[----:B------:R-:W4:Y:S04]  /*05b0*/  LDG.E R13, desc[UR4][R2.64+0x8] ;  /* 0x00000804020d7981 */ /* 0x000f28000c1e1900 */
[----:B------:R-:W5:Y:S04]  /*05c0*/  LDG.E R15, desc[UR4][R2.64+0xc] ;  /* 0x00000c04020f7981 */ /* 0x000f68000c1e1900 */
[----:B------:R-:W5:Y:S04]  /*05d0*/  LDG.E R17, desc[UR4][R2.64+0x10] ;  /* 0x0000100402117981 */ /* 0x000f68000c1e1900 */
[----:B------:R-:W5:Y:S04]  /*05e0*/  LDG.E R19, desc[UR4][R2.64+0x14] ;  /* 0x0000140402137981 */ /* 0x000f68000c1e1900 */
[----:B------:R-:W5:Y:S04]  /*05f0*/  LDG.E R21, desc[UR4][R2.64+0x18] ;  /* 0x0000180402157981 */ /* 0x000f68000c1e1900 */
[----:B------:R-:W5:Y:S01]  /*0600*/  LDG.E R23, desc[UR4][R2.64+0x1c] ;  /* 0x00001c0402177981 */ /* 0x000f62000c1e1900 */
[----:B------:R-:W-:-:S02]  /*0610*/  VIADD R10, R10, 0x8 ;  /* 0x000000080a0a7836 */ /* 0x000fc40000000000 */
[----:B--2---:R-:W-:-:S04]  /*0620*/  FADD R4, R11, R4 ;  /* 0x000000040b047221 */ /* 0x004fc80000000000 */
[----:B---3--:R-:W-:-:S04]  /*0630*/  FADD R4, R4, R5 ;  /* 0x0000000504047221 */ /* 0x008fc80000000000 */
[----:B----4-:R-:W-:-:S04]  /*0640*/  FADD R4, R4, R13 ;  /* 0x0000000d04047221 */ /* 0x010fc80000000000 */
[----:B-----5:R-:W-:-:S04]  /*0650*/  FADD R4, R4, R15 ;  /* 0x0000000f04047221 */ /* 0x020fc80000000000 */
[----:B------:R-:W-:-:S04]  /*0660*/  FADD R4, R4, R17 ;  /* 0x0000001104047221 */ /* 0x000fc80000000000 */
[----:B------:R-:W-:-:S04]  /*0670*/  FADD R4, R4, R19 ;  /* 0x0000001304047221 */ /* 0x000fc80000000000 */
[----:B------:R-:W-:-:S04]  /*0680*/  FADD R4, R4, R21 ;  /* 0x0000001504047221 */ /* 0x000fc80000000000 */
[----:B------:R-:W-:-:S07]  /*0690*/  FADD R11, R4, R23 ;  /* 0x00000017040b7221 */ /* 0x000fce0000000000 */
.L_x_6:
[----:B------:R-:W-:Y:S05]  /*06a0*/  BSYNC.RECONVERGENT B1 ;  /* 0x0000000000017941 */ /* 0x000fea0003800200 */
.L_x_5:
        /* <DEDUP_REMOVED lines=12> */
[----:B------:R-:W5:Y:S01]  /*0770*/  LDG.E R15, desc[UR4][R2.64+0xc] ;  /* 0x00000c04020f7981 */ /* 0x000f62000c1e1900 */
[----:B------:R-:W-:Y:S01]  /*0780*/  IADD3 R10, PT, PT, R10, 0x4, RZ ;  /* 0x000000040a0a7810 */ /* 0x000fe20007ffe0ff */
[----:B--2---:R-:W-:-:S04]  /*0790*/  FADD R4, R11, R4 ;  /* 0x000000040b047221 */ /* 0x004fc80000000000 */
[----:B---3--:R-:W-:-:S04]  /*07a0*/  FADD R4, R4, R5 ;  /* 0x0000000504047221 */ /* 0x008fc80000000000 */
[----:B----4-:R-:W-:-:S04]  /*07b0*/  FADD R4, R4, R13 ;  /* 0x0000000d04047221 */ /* 0x010fc80000000000 */
[----:B-----5:R-:W-:-:S07]  /*07c0*/  FADD R11, R4, R15 ;  /* 0x0000000f040b7221 */ /* 0x020fce0000000000 */
.L_x_8:
[----:B------:R-:W-:Y:S05]  /*07d0*/  BSYNC.RECONVERGENT B1 ;  /* 0x0000000000017941 */ /* 0x000fea0003800200 */
.L_x_7:
[----:B------:R-:W-:Y:S05]  /*07e0*/  @!P1 BRA `(.L_x_1) ;  /* 0x0000000000289947 */ /* 0x000fea0003800000 */
[----:B------:R-:W0:Y:S01]  /*07f0*/  LDC.64 R4, c[0x0][0x380] ;  /* 0x0000e000ff047b82 */ /* 0x000e220000000a00 */
[----:B------:R-:W-:Y:S01]  /*0800*/  IMAD R9, R9, UR7, R10 ;  /* 0x0000000709097c24 */ /* 0x000fe2000f8e020a */
[----:B------:R-:W-:-:S07]  /*0810*/  IADD3 R8, PT, PT, -R8, RZ, RZ ;  /* 0x000000ff08087210 */ /* 0x000fce0007ffe1ff */
.L_x_9:
[----:B0-----:R-:W-:-:S06]  /*0820*/  IMAD.WIDE R2, R9, 0x4, R4 ;  /* 0x0000000409027825 */ /* 0x001fcc00078e0204 */
[----:B------:R-:W2:Y:S01]  /*0830*/  LDG.E R2, desc[UR4][R2.64] ;  /* 0x0000000402027981 */ /* 0x000ea2000c1e1900 */
[----:B------:R-:W-:Y:S02]  /*0840*/  IADD3 R8, PT, PT, R8, 0x1, RZ ;  /* 0x0000000108087810 */ /* 0x000fe40007ffe0ff */
[----:B------:R-:W-:Y:S02]  /*0850*/  IADD3 R9, PT, PT, R9, 0x1, RZ ;  /* 0x0000000109097810 */ /* 0x000fe40007ffe0ff */
[----:B------:R-:W-:Y:S01]  /*0860*/  ISETP.NE.AND P0, PT, R8, RZ, PT ;  /* 0x000000ff0800720c */ /* 0x000fe20003f05270 */
[----:B--2---:R-:W-:-:S12]  /*0870*/  FADD R11, R2, R11 ;  /* 0x0000000b020b7221 */ /* 0x004fd80000000000 */
[----:B------:R-:W-:Y:S05]  /*0880*/  @P0 BRA `(.L_x_9) ;  /* 0xfffffffc00e40947 */ /* 0x000fea000383ffff */
.L_x_1:
[----:B------:R-:W-:Y:S05]  /*0890*/  BSYNC.RECONVERGENT B0 ;  /* 0x0000000000007941 */ /* 0x000fea0003800200 */
.L_x_0:
[----:B------:R-:W0:Y:S01]  /*08a0*/  LDC R10, c[0x0][0x3a0] ;  /* 0x0000e800ff0a7b82 */ /* 0x000e220000000800 */
[----:B------:R-:W-:Y:S01]  /*08b0*/  IABS R9, R7 ;  /* 0x0000000700097213 */ /* 0x000fe20000000000 */
[----:B------:R-:W1:Y:S01]  /*08c0*/  LDCU UR6, c[0x0][0x394] ;  /* 0x00007280ff0677ac */ /* 0x000e620008000800 */
[-C--:B0-----:R-:W-:Y:S02]  /*08d0*/  IABS R8, R10.reuse ;  /* 0x0000000a00087213 */ /* 0x081fe40000000000 */
[----:B------:R-:W-:Y:S02]  /*08e0*/  LOP3.LUT R7, R7, R10, RZ, 0x3c, !PT ;  /* 0x0000000a07077212 */ /* 0x000fe400078e3cff */
[----:B------:R-:W0:Y:S02]  /*08f0*/  I2F.RP R4, R8 ;  /* 0x0000000800047306 */ /* 0x000e240000209400 */
[----:B------:R-:W-:Y:S01]  /*0900*/  ISETP.GE.AND P1, PT, R7, RZ, PT ;  /* 0x000000ff0700720c */ /* 0x000fe20003f26270 */
[----:B-1----:R-:W-:-:S05]  /*0910*/  IMAD R7, R0, UR6, RZ ;  /* 0x0000000600077c24 */ /* 0x002fca000f8e02ff */
[----:B0-----:R-:W0:Y:S02]  /*0920*/  MUFU.RCP R4, R4 ;  /* 0x0000000400047308 */ /* 0x001e240000001000 */
[----:B0-----:R-:W-:-:S06]  /*0930*/  IADD3 R2, PT, PT, R4, 0xffffffe, RZ ;  /* 0x0ffffffe04027810 */ /* 0x001fcc0007ffe0ff */
[----:B------:R0:W1:Y:S02]  /*0940*/  F2I.FTZ.U32.TRUNC.NTZ R3, R2 ;  /* 0x0000000200037305 */ /* 0x000064000021f000 */
[----:B0-----:R-:W-:Y:S02]  /*0950*/  HFMA2 R2, -RZ, RZ, 0, 0 ;  /* 0x00000000ff027431 */ /* 0x001fe400000001ff */
[----:B-1----:R-:W-:-:S04]  /*0960*/  IMAD.MOV R5, RZ, RZ, -R3 ;  /* 0x000000ffff057224 */ /* 0x002fc800078e0a03 */
[----:B------:R-:W-:-:S04]  /*0970*/  IMAD R5, R5, R8, RZ ;  /* 0x0000000805057224 */ /* 0x000fc800078e02ff */
[----:B------:R-:W-:-:S06]  /*0980*/  IMAD.HI.U32 R3, R3, R5, R2 ;  /* 0x0000000503037227 */ /* 0x000fcc00078e0002 */
[----:B------:R-:W-:-:S05]  /*0990*/  IMAD.HI.U32 R5, R3, R9, RZ ;  /* 0x0000000903057227 */ /* 0x000fca00078e00ff */
[----:B------:R-:W-:-:S05]  /*09a0*/  IADD3 R3, PT, PT, -R5, RZ, RZ ;  /* 0x000000ff05037210 */ /* 0x000fca0007ffe1ff */
[----:B------:R-:W-:-:S05]  /*09b0*/  IMAD R3, R8, R3, R9 ;  /* 0x0000000308037224 */ /* 0x000fca00078e0209 */
[----:B------:R-:W-:-:S13]  /*09c0*/  ISETP.GT.U32.AND P2, PT, R8, R3, PT ;  /* 0x000000030800720c */ /* 0x000fda0003f44070 */
[-C--:B------:R-:W-:Y:S02]  /*09d0*/  @!P2 IADD3 R3, PT, PT, R3, -R8.reuse, RZ ;  /* 0x800000080303a210 */ /* 0x080fe40007ffe0ff */
[----:B------:R-:W-:Y:S02]  /*09e0*/  @!P2 IADD3 R5, PT, PT, R5, 0x1, RZ ;  /* 0x000000010505a810 */ /* 0x000fe40007ffe0ff */
[----:B------:R-:W-:Y:S02]  /*09f0*/  ISETP.GE.U32.AND P0, PT, R3, R8, PT ;  /* 0x000000080300720c */ /* 0x000fe40003f06070 */
[----:B------:R-:W-:Y:S01]  /*0a00*/  ISETP.NE.AND P2, PT, R10, RZ, PT ;  /* 0x000000ff0a00720c */ /* 0x000fe20003f45270 */
[----:B------:R-:W0:Y:S10]  /*0a10*/  LDC.64 R2, c[0x0][0x388] ;  /* 0x0000e200ff027b82 */ /* 0x000e340000000a00 */
[----:B------:R-:W-:-:S04]  /*0a20*/  @P0 IADD3 R5, PT, PT, R5, 0x1, RZ ;  /* 0x0000000105050810 */ /* 0x000fc80007ffe0ff */
[----:B------:R-:W-:Y:S02]  /*0a30*/  @!P1 IADD3 R5, PT, PT, -R5, RZ, RZ ;  /* 0x000000ff05059210 */ /* 0x000fe40007ffe1ff */
[----:B------:R-:W-:-:S04]  /*0a40*/  @!P2 LOP3.LUT R5, RZ, R10, RZ, 0x33, !PT ;  /* 0x0000000aff05a212 */ /* 0x000fc800078e33ff */
[----:B------:R-:W-:Y:S01]  /*0a50*/  I2FP.F32.S32 R0, R5 ;  /* 0x0000000500007245 */ /* 0x000fe20000201400 */
[----:B------:R-:W-:-:S04]  /*0a60*/  IMAD R5, R7, UR7, R6 ;  /* 0x0000000707057c24 */ /* 0x000fc8000f8e0206 */
[----:B------:R-:W-:Y:S01]  /*0a70*/  FMUL R0, R0, R11 ;  /* 0x0000000b00007220 */ /* 0x000fe20000400000 */
[----:B0-----:R-:W-:-:S04]  /*0a80*/  IMAD.WIDE R2, R5, 0x4, R2 ;  /* 0x0000000405027825 */ /* 0x001fc800078e0202 */
[----:B------:R-:W-:-:S05]  /*0a90*/  FMNMX R5, RZ, R0, !PT ;  /* 0x00000000ff057209 */ /* 0x000fca0007800000 */
[----:B------:R-:W-:Y:S01]  /*0aa0*/  STG.E desc[UR4][R2.64], R5 ;  /* 0x0000000502007986 */ /* 0x000fe2000c101904 */
[----:B------:R-:W-:Y:S05]  /*0ab0*/  EXIT ;  /* 0x000000000000794d */ /* 0x000fea0003800000 */
.L_x_10:
[----:B------:R-:W-:-:S00]  /*0ac0*/  BRA `(.L_x_10) ;  /* 0xfffffffc00fc7947 */ /* 0x000fc0000383ffff */
[----:B------:R-:W-:-:S00]  /*0ad0*/  NOP ;  /* 0x0000000000007918 */ /* 0x000fc00000000000 */
        /* <DEDUP_REMOVED lines=10> */
.L_x_11:


//--------------------- .nv.shared.reserved.0     --------------------------
	.section	.nv.shared.reserved.0,"aw",@nobits
	.weak		__nv_reservedSMEM_offset_0_alias
	.size		__nv_reservedSMEM_offset_0_alias, 0, 64
	.other		__nv_reservedSMEM_offset_0_alias,@"STO_CUDA_RESERVED_SHARED STV_DEFAULT"
__nv_reservedSMEM_offset_0_alias:
	.zero		0
	.zero		64


//--------------------- .nv.constant0._Z26harmonic_separation_kernelPKfPfiiiii --------------------------
	.section	.nv.constant0._Z26harmonic_separation_kernelPKfPfiiiii,"a",@progbits
	.sectionflags	@""
	.align	4
.nv.constant0._Z26harmonic_separation_kernelPKfPfiiiii:
	.zero		932


//--------------------- SYMBOLS --------------------------

	.type		.nv.reservedSmem.offset0,@object
	.size		.nv.reservedSmem.offset0,0x4
